//
// Generated by NVIDIA NVVM Compiler
//
// Compiler Build ID: CL-36424714
// Cuda compilation tools, release 13.0, V13.0.88
// Based on NVVM 20.0.0
//

.version 9.0
.target sm_100
.address_size 64

	// .globl	_Z23coalesced_access_kernelPfiiif

.visible .entry _Z23coalesced_access_kernelPfiiif(
	.param .u64 .ptr .align 1 _Z23coalesced_access_kernelPfiiif_param_0,
	.param .u32 _Z23coalesced_access_kernelPfiiif_param_1,
	.param .u32 _Z23coalesced_access_kernelPfiiif_param_2,
	.param .u32 _Z23coalesced_access_kernelPfiiif_param_3,
	.param .f32 _Z23coalesced_access_kernelPfiiif_param_4
)
{
	.reg .pred 	%p<3>;
	.reg .b32 	%r<17>;
	.reg .b32 	%f<4>;
	.reg .b64 	%rd<5>;

	ld.param.u64 	%rd2, [_Z23coalesced_access_kernelPfiiif_param_0];
	ld.param.u32 	%r7, [_Z23coalesced_access_kernelPfiiif_param_1];
	ld.param.u32 	%r6, [_Z23coalesced_access_kernelPfiiif_param_3];
	ld.param.f32 	%f1, [_Z23coalesced_access_kernelPfiiif_param_4];
	mov.u32 	%r1, %ntid.x;
	mov.u32 	%r8, %ctaid.x;
	mov.u32 	%r9, %tid.x;
	mad.lo.s32 	%r10, %r1, %r8, %r9;
	mov.u32 	%r11, %ntid.y;
	mov.u32 	%r12, %ctaid.y;
	mov.u32 	%r13, %tid.y;
	mad.lo.s32 	%r14, %r11, %r12, %r13;
	mad.lo.s32 	%r16, %r7, %r14, %r10;
	setp.ge.s32 	%p1, %r16, %r6;
	@%p1 bra 	$L__BB0_3;
	mov.u32 	%r15, %nctaid.x;
	mul.lo.s32 	%r3, %r1, %r15;
	cvta.to.global.u64 	%rd1, %rd2;
$L__BB0_2:
	mul.wide.s32 	%rd3, %r16, 4;
	add.s64 	%rd4, %rd1, %rd3;
	ld.global.f32 	%f2, [%rd4];
	mul.f32 	%f3, %f1, %f2;
	st.global.f32 	[%rd4], %f3;
	add.s32 	%r16, %r16, %r3;
	setp.lt.s32 	%p2, %r16, %r6;
	@%p2 bra 	$L__BB0_2;
$L__BB0_3:
	ret;

}


// ===== COMPILED SASS (sm_100) =====

	.target	sm_100

	.elftype	@"ET_EXEC"


//--------------------- .note.nv.tkinfo           --------------------------
	.section	.note.nv.tkinfo,"",@"SHT_NOTE"
	.sectionflags	@"SHF_NOTE_NV_TKINFO"
	.tkinfo
        /*0018*/ 	.word	0x00000002
        /*0030*/ 	.string	""
        /*0030*/ 	.string	"ptxas"
        /*0030*/ 	.string	"Cuda compilation tools, release 13.0, V13.0.88"
        /*0030*/ 	.string	"Build cuda_13.0.r13.0/compiler.36424714_0"
        /*0030*/ 	.string	"-arch sm_100 -m 64 "



//--------------------- .note.nv.cuinfo           --------------------------
	.section	.note.nv.cuinfo,"",@"SHT_NOTE"
	.sectionflags	@"SHF_NOTE_NV_CUINFO"
        /*0018*/ 	.short	0x0002
        /*001a*/ 	.short	0x0064
        /*001c*/ 	.short	0x0082
	.zero		2


//--------------------- .nv.info                  --------------------------
	.section	.nv.info,"",@"SHT_CUDA_INFO"
	.align	4


	//----- nvinfo : EIATTR_REGCOUNT
	.align		4
        /*0000*/ 	.byte	0x04, 0x2f
        /*0002*/ 	.short	(.L_1 - .L_0)
	.align		4
.L_0:
        /*0004*/ 	.word	index@(_Z23coalesced_access_kernelPfiiif)
        /*0008*/ 	.word	0x0000000a


	//----- nvinfo : EIATTR_FRAME_SIZE
	.align		4
.L_1:
        /*000c*/ 	.byte	0x04, 0x11
        /*000e*/ 	.short	(.L_3 - .L_2)
	.align		4
.L_2:
        /*0010*/ 	.word	index@(_Z23coalesced_access_kernelPfiiif)
        /*0014*/ 	.word	0x00000000


	//----- nvinfo : EIATTR_MIN_STACK_SIZE
	.align		4
.L_3:
        /*0018*/ 	.byte	0x04, 0x12
        /*001a*/ 	.short	(.L_5 - .L_4)
	.align		4
.L_4:
        /*001c*/ 	.word	index@(_Z23coalesced_access_kernelPfiiif)
        /*0020*/ 	.word	0x00000000
.L_5:


//--------------------- .nv.compat                --------------------------
	.section	.nv.compat,"",@"SHT_CUDA_COMPAT_INFO"
	.align	4
        /*0000*/ 	.byte	0x02, 0x09, 0x00, 0x00, 0x02, 0x02, 0x01, 0x00, 0x02, 0x05, 0x05, 0x00, 0x03, 0x07, 0x01, 0x01
        /*0010*/ 	.byte	0x02, 0x03, 0x00, 0x00, 0x02, 0x06, 0x01, 0x00, 0x04, 0x0b, 0x08, 0x00, 0x09, 0x00, 0x00, 0x00
        /*0020*/ 	.byte	0x00, 0x00, 0x00, 0x00


//--------------------- .nv.info._Z23coalesced_access_kernelPfiiif --------------------------
	.section	.nv.info._Z23coalesced_access_kernelPfiiif,"",@"SHT_CUDA_INFO"
	.sectionflags	@""
	.align	4


	//----- nvinfo : EIATTR_CUDA_API_VERSION
	.align		4
        /*0000*/ 	.byte	0x04, 0x37
        /*0002*/ 	.short	(.L_7 - .L_6)
.L_6:
        /*0004*/ 	.word	0x00000082


	//----- nvinfo : EIATTR_KPARAM_INFO
	.align		4
.L_7:
        /*0008*/ 	.byte	0x04, 0x17
        /*000a*/ 	.short	(.L_9 - .L_8)
.L_8:
        /*000c*/ 	.word	0x00000000
        /*0010*/ 	.short	0x0004
        /*0012*/ 	.short	0x0014
        /*0014*/ 	.byte	0x00, 0xf0, 0x11, 0x00


	//----- nvinfo : EIATTR_KPARAM_INFO
	.align		4
.L_9:
        /*0018*/ 	.byte	0x04, 0x17
        /*001a*/ 	.short	(.L_11 - .L_10)
.L_10:
        /*001c*/ 	.word	0x00000000
        /*0020*/ 	.short	0x0003
        /*0022*/ 	.short	0x0010
        /*0024*/ 	.byte	0x00, 0xf0, 0x11, 0x00


	//----- nvinfo : EIATTR_KPARAM_INFO
	.align		4
.L_11:
        /*0028*/ 	.byte	0x04, 0x17
        /*002a*/ 	.short	(.L_13 - .L_12)
.L_12:
        /*002c*/ 	.word	0x00000000
        /*0030*/ 	.short	0x0002
        /*0032*/ 	.short	0x000c
        /*0034*/ 	.byte	0x00, 0xf0, 0x11, 0x00


	//----- nvinfo : EIATTR_KPARAM_INFO
	.align		4
.L_13:
        /*0038*/ 	.byte	0x04, 0x17
        /*003a*/ 	.short	(.L_15 - .L_14)
.L_14:
        /*003c*/ 	.word	0x00000000
        /*0040*/ 	.short	0x0001
        /*0042*/ 	.short	0x0008
        /*0044*/ 	.byte	0x00, 0xf0, 0x11, 0x00


	//----- nvinfo : EIATTR_KPARAM_INFO
	.align		4
.L_15:
        /*0048*/ 	.byte	0x04, 0x17
        /*004a*/ 	.short	(.L_17 - .L_16)
.L_16:
        /*004c*/ 	.word	0x00000000
        /*0050*/ 	.short	0x0000
        /*0052*/ 	.short	0x0000
        /*0054*/ 	.byte	0x00, 0xf5, 0x21, 0x00


	//----- nvinfo : EIATTR_SPARSE_MMA_MASK
	.align		4
.L_17:
        /*0058*/ 	.byte	0x03, 0x50
        /*005a*/ 	.short	0x0000


	//----- nvinfo : EIATTR_MAXREG_COUNT
	.align		4
        /*005c*/ 	.byte	0x03, 0x1b
        /*005e*/ 	.short	0x00ff


	//----- nvinfo : EIATTR_MERCURY_ISA_VERSION
	.align		4
        /*0060*/ 	.byte	0x03, 0x5f
        /*0062*/ 	.short	0x0101


	//----- nvinfo : EIATTR_VRC_CTA_INIT_COUNT
	.align		4
        /*0064*/ 	.byte	0x02, 0x4a
	.zero		1
	.zero		1


	//----- nvinfo : EIATTR_EXIT_INSTR_OFFSETS
	.align		4
        /*0068*/ 	.byte	0x04, 0x1c
        /*006a*/ 	.short	(.L_19 - .L_18)


	//   ....[0]....
.L_18:
        /*006c*/ 	.word	0x000000d0


	//   ....[1]....
        /*0070*/ 	.word	0x000001a0


	//----- nvinfo : EIATTR_CRS_STACK_SIZE
	.align		4
.L_19:
        /*0074*/ 	.byte	0x04, 0x1e
        /*0076*/ 	.short	(.L_21 - .L_20)
.L_20:
        /*0078*/ 	.word	0x00000000


	//----- nvinfo : EIATTR_CBANK_PARAM_SIZE
	.align		4
.L_21:
        /*007c*/ 	.byte	0x03, 0x19
        /*007e*/ 	.short	0x0018


	//----- nvinfo : EIATTR_PARAM_CBANK
	.align		4
        /*0080*/ 	.byte	0x04, 0x0a
        /*0082*/ 	.short	(.L_23 - .L_22)
	.align		4
.L_22:
        /*0084*/ 	.word	index@(.nv.constant0._Z23coalesced_access_kernelPfiiif)
        /*0088*/ 	.short	0x0380
        /*008a*/ 	.short	0x0018


	//----- nvinfo : EIATTR_SW_WAR
	.align		4
.L_23:
        /*008c*/ 	.byte	0x04, 0x36
        /*008e*/ 	.short	(.L_25 - .L_24)
.L_24:
        /*0090*/ 	.word	0x00000008
.L_25:


//--------------------- .nv.callgraph             --------------------------
	.section	.nv.callgraph,"",@"SHT_CUDA_CALLGRAPH"
	.align	4
	.sectionentsize	8
	.align		4
        /*0000*/ 	.word	0x00000000
	.align		4
        /*0004*/ 	.word	0xffffffff
	.align		4
        /*0008*/ 	.word	0x00000000
	.align		4
        /*000c*/ 	.word	0xfffffffe
	.align		4
        /*0010*/ 	.word	0x00000000
	.align		4
        /*0014*/ 	.word	0xfffffffd
	.align		4
        /*0018*/ 	.word	0x00000000
	.align		4
        /*001c*/ 	.word	0xfffffffc


//--------------------- .text._Z23coalesced_access_kernelPfiiif --------------------------
	.section	.text._Z23coalesced_access_kernelPfiiif,"ax",@progbits
	.align	128
        .global         _Z23coalesced_access_kernelPfiiif
        .type           _Z23coalesced_access_kernelPfiiif,@function
        .size           _Z23coalesced_access_kernelPfiiif,(.L_x_2 - _Z23coalesced_access_kernelPfiiif)
        .other          _Z23coalesced_access_kernelPfiiif,@"STO_CUDA_ENTRY STV_DEFAULT"
_Z23coalesced_access_kernelPfiiif:
.text._Z23coalesced_access_kernelPfiiif:
[----:B------:R-:W-:Y:S01]  /*0000*/  LDC R1, c[0x0][0x37c] ;  /* 0x0000df00ff017b82 */ /* 0x000fe20000000800 */
[----:B------:R-:W0:Y:S01]  /*0010*/  S2R R0, SR_CTAID.X ;  /* 0x0000000000007919 */ /* 0x000e220000002500 */
[----:B------:R-:W0:Y:S01]  /*0020*/  LDCU UR4, c[0x0][0x360] ;  /* 0x00006c00ff0477ac */ /* 0x000e220008000800 */
[----:B------:R-:W0:Y:S01]  /*0030*/  S2R R3, SR_TID.X ;  /* 0x0000000000037919 */ /* 0x000e220000002100 */
[----:B------:R-:W1:Y:S01]  /*0040*/  LDCU UR5, c[0x0][0x364] ;  /* 0x00006c80ff0577ac */ /* 0x000e620008000800 */
[----:B------:R-:W1:Y:S01]  /*0050*/  S2R R2, SR_CTAID.Y ;  /* 0x0000000000027919 */ /* 0x000e620000002600 */
[----:B------:R-:W2:Y:S01]  /*0060*/  LDCU UR6, c[0x0][0x388] ;  /* 0x00007100ff0677ac */ /* 0x000ea20008000800 */
[----:B------:R-:W1:Y:S01]  /*0070*/  S2R R5, SR_TID.Y ;  /* 0x0000000000057919 */ /* 0x000e620000002200 */
[----:B------:R-:W3:Y:S01]  /*0080*/  LDCU UR8, c[0x0][0x390] ;  /* 0x00007200ff0877ac */ /* 0x000ee20008000800 */
[----:B0-----:R-:W-:Y:S02]  /*0090*/  IMAD R0, R0, UR4, R3 ;  /* 0x0000000400007c24 */ /* 0x001fe4000f8e0203 */
[----:B-1----:R-:W-:-:S04]  /*00a0*/  IMAD R3, R2, UR5, R5 ;  /* 0x0000000502037c24 */ /* 0x002fc8000f8e0205 */
[----:B--2---:R-:W-:-:S05]  /*00b0*/  IMAD R0, R3, UR6, R0 ;  /* 0x0000000603007c24 */ /* 0x004fca000f8e0200 */
[----:B---3--:R-:W-:-:S13]  /*00c0*/  ISETP.GE.AND P0, PT, R0, UR8, PT ;  /* 0x0000000800007c0c */ /* 0x008fda000bf06270 */
[----:B------:R-:W-:Y:S05]  /*00d0*/  @P0 EXIT ;  /* 0x000000000000094d */ /* 0x000fea0003800000 */
[----:B------:R-:W0:Y:S01]  /*00e0*/  LDC.64 R4, c[0x0][0x380] ;  /* 0x0000e000ff047b82 */ /* 0x000e220000000a00 */
[----:B------:R-:W1:Y:S01]  /*00f0*/  LDCU UR5, c[0x0][0x370] ;  /* 0x00006e00ff0577ac */ /* 0x000e620008000800 */
[----:B------:R-:W2:Y:S01]  /*0100*/  LDCU.64 UR6, c[0x0][0x358] ;  /* 0x00006b00ff0677ac */ /* 0x000ea20008000a00 */
[----:B------:R-:W3:Y:S01]  /*0110*/  LDCU UR9, c[0x0][0x394] ;  /* 0x00007280ff0977ac */ /* 0x000ee20008000800 */
[----:B-1----:R-:W-:-:S12]  /*0120*/  UIMAD UR4, UR4, UR5, URZ ;  /* 0x00000005040472a4 */ /* 0x002fd8000f8e02ff */
.L_x_0:
[----:B01----:R-:W-:-:S05]  /*0130*/  IMAD.WIDE R2, R0, 0x4, R4 ;  /* 0x0000000400027825 */ /* 0x003fca00078e0204 */
[----:B--2---:R-:W3:Y:S01]  /*0140*/  LDG.E R6, desc[UR6][R2.64] ;  /* 0x0000000602067981 */ /* 0x004ee2000c1e1900 */
[----:B------:R-:W-:-:S04]  /*0150*/  IADD3 R0, PT, PT, R0, UR4, RZ ;  /* 0x0000000400007c10 */ /* 0x000fc8000fffe0ff */
[----:B------:R-:W-:Y:S01]  /*0160*/  ISETP.GE.AND P0, PT, R0, UR8, PT ;  /* 0x0000000800007c0c */ /* 0x000fe2000bf06270 */
[----:B---3--:R-:W-:-:S05]  /*0170*/  FMUL R7, R6, UR9 ;  /* 0x0000000906077c20 */ /* 0x008fca0008400000 */
[----:B------:R1:W-:Y:S07]  /*0180*/  STG.E desc[UR6][R2.64], R7 ;  /* 0x0000000702007986 */ /* 0x0003ee000c101906 */
[----:B------:R-:W-:Y:S05]  /*0190*/  @!P0 BRA `(.L_x_0) ;  /* 0xfffffffc00e48947 */ /* 0x000fea000383ffff */
[----:B------:R-:W-:Y:S05]  /*01a0*/  EXIT ;  /* 0x000000000000794d */ /* 0x000fea0003800000 */
.L_x_1:
[----:B------:R-:W-:-:S00]  /*01b0*/  BRA `(.L_x_1) ;  /* 0xfffffffc00fc7947 */ /* 0x000fc0000383ffff */
[----:B------:R-:W-:-:S00]  /*01c0*/  NOP ;  /* 0x0000000000007918 */ /* 0x000fc00000000000 */
        /* <DEDUP_REMOVED lines=11> */
.L_x_2:


//--------------------- .nv.shared.reserved.0     --------------------------
	.section	.nv.shared.reserved.0,"aw",@nobits
	.weak		__nv_reservedSMEM_offset_0_alias
	.size		__nv_reservedSMEM_offset_0_alias, 0, 64
	.other		__nv_reservedSMEM_offset_0_alias,@"STO_CUDA_RESERVED_SHARED STV_DEFAULT"
__nv_reservedSMEM_offset_0_alias:
	.zero		0
	.zero		64


//--------------------- .nv.constant0._Z23coalesced_access_kernelPfiiif --------------------------
	.section	.nv.constant0._Z23coalesced_access_kernelPfiiif,"a",@progbits
	.sectionflags	@""
	.align	4
.nv.constant0._Z23coalesced_access_kernelPfiiif:
	.zero		920


//--------------------- SYMBOLS --------------------------

	.type		.nv.reservedSmem.offset0,@object
	.size		.nv.reservedSmem.offset0,0x4
